//
// Generated by NVIDIA NVVM Compiler
//
// Compiler Build ID: CL-36424714
// Cuda compilation tools, release 13.0, V13.0.88
// Based on NVVM 20.0.0
//

.version 9.0
.target sm_100
.address_size 64

	// .globl	_Z8getmaxcuPjS_j
.extern .shared .align 16 .b8 arr[];

.visible .entry _Z8getmaxcuPjS_j(
	.param .u64 .ptr .align 1 _Z8getmaxcuPjS_j_param_0,
	.param .u64 .ptr .align 1 _Z8getmaxcuPjS_j_param_1,
	.param .u32 _Z8getmaxcuPjS_j_param_2
)
{
	.reg .pred 	%p<6>;
	.reg .b32 	%r<17>;
	.reg .b64 	%rd<7>;

	ld.param.u64 	%rd2, [_Z8getmaxcuPjS_j_param_0];
	ld.param.u64 	%rd1, [_Z8getmaxcuPjS_j_param_1];
	cvta.to.global.u64 	%rd3, %rd2;
	mov.u32 	%r1, %tid.x;
	mul.wide.u32 	%rd4, %r1, 4;
	add.s64 	%rd5, %rd3, %rd4;
	ld.global.u32 	%r7, [%rd5];
	shl.b32 	%r8, %r1, 2;
	mov.u32 	%r9, arr;
	add.s32 	%r2, %r9, %r8;
	st.shared.u32 	[%r2], %r7;
	mov.u32 	%r16, %ntid.x;
	setp.lt.u32 	%p1, %r16, 2;
	@%p1 bra 	$L__BB0_6;
$L__BB0_1:
	shr.u32 	%r5, %r16, 1;
	bar.sync 	0;
	setp.ge.u32 	%p2, %r1, %r5;
	@%p2 bra 	$L__BB0_5;
	ld.shared.u32 	%r6, [%r2];
	shl.b32 	%r10, %r5, 2;
	add.s32 	%r11, %r2, %r10;
	ld.shared.u32 	%r12, [%r11];
	setp.ge.u32 	%p3, %r6, %r12;
	@%p3 bra 	$L__BB0_4;
	add.s32 	%r13, %r6, %r5;
	st.shared.u32 	[%r2], %r13;
$L__BB0_4:
	bar.sync 	0;
$L__BB0_5:
	setp.gt.u32 	%p4, %r16, 3;
	mov.u32 	%r16, %r5;
	@%p4 bra 	$L__BB0_1;
$L__BB0_6:
	setp.ne.s32 	%p5, %r1, 0;
	@%p5 bra 	$L__BB0_8;
	ld.shared.u32 	%r14, [arr];
	cvta.to.global.u64 	%rd6, %rd1;
	atom.global.max.u32 	%r15, [%rd6], %r14;
$L__BB0_8:
	ret;

}


// ===== COMPILED SASS (sm_100) =====

	.target	sm_100

	.elftype	@"ET_EXEC"


//--------------------- .note.nv.tkinfo           --------------------------
	.section	.note.nv.tkinfo,"",@"SHT_NOTE"
	.sectionflags	@"SHF_NOTE_NV_TKINFO"
	.tkinfo
        /*0018*/ 	.word	0x00000002
        /*0030*/ 	.string	""
        /*0030*/ 	.string	"ptxas"
        /*0030*/ 	.string	"Cuda compilation tools, release 13.0, V13.0.88"
        /*0030*/ 	.string	"Build cuda_13.0.r13.0/compiler.36424714_0"
        /*0030*/ 	.string	"-arch sm_100 -m 64 "



//--------------------- .note.nv.cuinfo           --------------------------
	.section	.note.nv.cuinfo,"",@"SHT_NOTE"
	.sectionflags	@"SHF_NOTE_NV_CUINFO"
        /*0018*/ 	.short	0x0002
        /*001a*/ 	.short	0x0064
        /*001c*/ 	.short	0x0082
	.zero		2


//--------------------- .nv.info                  --------------------------
	.section	.nv.info,"",@"SHT_CUDA_INFO"
	.align	4


	//----- nvinfo : EIATTR_REGCOUNT
	.align		4
        /*0000*/ 	.byte	0x04, 0x2f
        /*0002*/ 	.short	(.L_1 - .L_0)
	.align		4
.L_0:
        /*0004*/ 	.word	index@(_Z8getmaxcuPjS_j)
        /*0008*/ 	.word	0x0000000a


	//----- nvinfo : EIATTR_FRAME_SIZE
	.align		4
.L_1:
        /*000c*/ 	.byte	0x04, 0x11
        /*000e*/ 	.short	(.L_3 - .L_2)
	.align		4
.L_2:
        /*0010*/ 	.word	index@(_Z8getmaxcuPjS_j)
        /*0014*/ 	.word	0x00000000


	//----- nvinfo : EIATTR_MIN_STACK_SIZE
	.align		4
.L_3:
        /*0018*/ 	.byte	0x04, 0x12
        /*001a*/ 	.short	(.L_5 - .L_4)
	.align		4
.L_4:
        /*001c*/ 	.word	index@(_Z8getmaxcuPjS_j)
        /*0020*/ 	.word	0x00000000
.L_5:


//--------------------- .nv.compat                --------------------------
	.section	.nv.compat,"",@"SHT_CUDA_COMPAT_INFO"
	.align	4
        /*0000*/ 	.byte	0x02, 0x09, 0x00, 0x00, 0x02, 0x02, 0x01, 0x00, 0x02, 0x05, 0x05, 0x00, 0x03, 0x07, 0x01, 0x01
        /*0010*/ 	.byte	0x02, 0x03, 0x00, 0x00, 0x02, 0x06, 0x01, 0x00, 0x04, 0x0b, 0x08, 0x00, 0x09, 0x00, 0x00, 0x00
        /*0020*/ 	.byte	0x00, 0x00, 0x00, 0x00


//--------------------- .nv.info._Z8getmaxcuPjS_j --------------------------
	.section	.nv.info._Z8getmaxcuPjS_j,"",@"SHT_CUDA_INFO"
	.sectionflags	@""
	.align	4


	//----- nvinfo : EIATTR_CUDA_API_VERSION
	.align		4
        /*0000*/ 	.byte	0x04, 0x37
        /*0002*/ 	.short	(.L_7 - .L_6)
.L_6:
        /*0004*/ 	.word	0x00000082


	//----- nvinfo : EIATTR_KPARAM_INFO
	.align		4
.L_7:
        /*0008*/ 	.byte	0x04, 0x17
        /*000a*/ 	.short	(.L_9 - .L_8)
.L_8:
        /*000c*/ 	.word	0x00000000
        /*0010*/ 	.short	0x0002
        /*0012*/ 	.short	0x0010
        /*0014*/ 	.byte	0x00, 0xf0, 0x11, 0x00


	//----- nvinfo : EIATTR_KPARAM_INFO
	.align		4
.L_9:
        /*0018*/ 	.byte	0x04, 0x17
        /*001a*/ 	.short	(.L_11 - .L_10)
.L_10:
        /*001c*/ 	.word	0x00000000
        /*0020*/ 	.short	0x0001
        /*0022*/ 	.short	0x0008
        /*0024*/ 	.byte	0x00, 0xf5, 0x21, 0x00


	//----- nvinfo : EIATTR_KPARAM_INFO
	.align		4
.L_11:
        /*0028*/ 	.byte	0x04, 0x17
        /*002a*/ 	.short	(.L_13 - .L_12)
.L_12:
        /*002c*/ 	.word	0x00000000
        /*0030*/ 	.short	0x0000
        /*0032*/ 	.short	0x0000
        /*0034*/ 	.byte	0x00, 0xf5, 0x21, 0x00


	//----- nvinfo : EIATTR_SPARSE_MMA_MASK
	.align		4
.L_13:
        /*0038*/ 	.byte	0x03, 0x50
        /*003a*/ 	.short	0x0000


	//----- nvinfo : EIATTR_MAXREG_COUNT
	.align		4
        /*003c*/ 	.byte	0x03, 0x1b
        /*003e*/ 	.short	0x00ff


	//----- nvinfo : EIATTR_NUM_BARRIERS
	.align		4
        /*0040*/ 	.byte	0x02, 0x4c
        /*0042*/ 	.byte	0x01
	.zero		1


	//----- nvinfo : EIATTR_MERCURY_ISA_VERSION
	.align		4
        /*0044*/ 	.byte	0x03, 0x5f
        /*0046*/ 	.short	0x0101


	//----- nvinfo : EIATTR_VRC_CTA_INIT_COUNT
	.align		4
        /*0048*/ 	.byte	0x02, 0x4a
	.zero		1
	.zero		1


	//----- nvinfo : EIATTR_EXIT_INSTR_OFFSETS
	.align		4
        /*004c*/ 	.byte	0x04, 0x1c
        /*004e*/ 	.short	(.L_15 - .L_14)


	//   ....[0]....
.L_14:
        /*0050*/ 	.word	0x00000200


	//   ....[1]....
        /*0054*/ 	.word	0x00000270


	//----- nvinfo : EIATTR_CRS_STACK_SIZE
	.align		4
.L_15:
        /*0058*/ 	.byte	0x04, 0x1e
        /*005a*/ 	.short	(.L_17 - .L_16)
.L_16:
        /*005c*/ 	.word	0x00000000


	//----- nvinfo : EIATTR_CBANK_PARAM_SIZE
	.align		4
.L_17:
        /*0060*/ 	.byte	0x03, 0x19
        /*0062*/ 	.short	0x0014


	//----- nvinfo : EIATTR_PARAM_CBANK
	.align		4
        /*0064*/ 	.byte	0x04, 0x0a
        /*0066*/ 	.short	(.L_19 - .L_18)
	.align		4
.L_18:
        /*0068*/ 	.word	index@(.nv.constant0._Z8getmaxcuPjS_j)
        /*006c*/ 	.short	0x0380
        /*006e*/ 	.short	0x0014


	//----- nvinfo : EIATTR_SW_WAR
	.align		4
.L_19:
        /*0070*/ 	.byte	0x04, 0x36
        /*0072*/ 	.short	(.L_21 - .L_20)
.L_20:
        /*0074*/ 	.word	0x00000008
.L_21:


//--------------------- .nv.callgraph             --------------------------
	.section	.nv.callgraph,"",@"SHT_CUDA_CALLGRAPH"
	.align	4
	.sectionentsize	8
	.align		4
        /*0000*/ 	.word	0x00000000
	.align		4
        /*0004*/ 	.word	0xffffffff
	.align		4
        /*0008*/ 	.word	0x00000000
	.align		4
        /*000c*/ 	.word	0xfffffffe
	.align		4
        /*0010*/ 	.word	0x00000000
	.align		4
        /*0014*/ 	.word	0xfffffffd
	.align		4
        /*0018*/ 	.word	0x00000000
	.align		4
        /*001c*/ 	.word	0xfffffffc


//--------------------- .text._Z8getmaxcuPjS_j    --------------------------
	.section	.text._Z8getmaxcuPjS_j,"ax",@progbits
	.align	128
        .global         _Z8getmaxcuPjS_j
        .type           _Z8getmaxcuPjS_j,@function
        .size           _Z8getmaxcuPjS_j,(.L_x_4 - _Z8getmaxcuPjS_j)
        .other          _Z8getmaxcuPjS_j,@"STO_CUDA_ENTRY STV_DEFAULT"
_Z8getmaxcuPjS_j:
.text._Z8getmaxcuPjS_j:
[----:B------:R-:W-:Y:S01]  /*0000*/  LDC R1, c[0x0][0x37c] ;  /* 0x0000df00ff017b82 */ /* 0x000fe20000000800 */
[----:B------:R-:W0:Y:S07]  /*0010*/  S2R R7, SR_TID.X ;  /* 0x0000000000077919 */ /* 0x000e2e0000002100 */
[----:B------:R-:W0:Y:S01]  /*0020*/  LDC.64 R2, c[0x0][0x380] ;  /* 0x0000e000ff027b82 */ /* 0x000e220000000a00 */
[----:B------:R-:W1:Y:S01]  /*0030*/  LDCU.64 UR6, c[0x0][0x358] ;  /* 0x00006b00ff0677ac */ /* 0x000e620008000a00 */
[----:B0-----:R-:W-:-:S06]  /*0040*/  IMAD.WIDE.U32 R2, R7, 0x4, R2 ;  /* 0x0000000407027825 */ /* 0x001fcc00078e0002 */
[----:B-1----:R-:W2:Y:S01]  /*0050*/  LDG.E R2, desc[UR6][R2.64] ;  /* 0x0000000602027981 */ /* 0x002ea2000c1e1900 */
[----:B------:R-:W0:Y:S01]  /*0060*/  S2UR UR5, SR_CgaCtaId ;  /* 0x00000000000579c3 */ /* 0x000e220000008800 */
[----:B------:R-:W-:Y:S02]  /*0070*/  UMOV UR4, 0x400 ;  /* 0x0000040000047882 */ /* 0x000fe40000000000 */
[----:B0-----:R-:W-:Y:S01]  /*0080*/  ULEA UR4, UR5, UR4, 0x18 ;  /* 0x0000000405047291 */ /* 0x001fe2000f8ec0ff */
[----:B------:R-:W0:Y:S05]  /*0090*/  LDCU UR5, c[0x0][0x360] ;  /* 0x00006c00ff0577ac */ /* 0x000e2a0008000800 */
[----:B------:R-:W-:Y:S01]  /*00a0*/  LEA R5, R7, UR4, 0x2 ;  /* 0x0000000407057c11 */ /* 0x000fe2000f8e10ff */
[----:B0-----:R-:W-:-:S04]  /*00b0*/  UISETP.GE.U32.AND UP0, UPT, UR5, 0x2, UPT ;  /* 0x000000020500788c */ /* 0x001fc8000bf06070 */
[----:B--2---:R0:W-:Y:S05]  /*00c0*/  STS [R5], R2 ;  /* 0x0000000205007388 */ /* 0x0041ea0000000800 */
[----:B------:R-:W-:Y:S05]  /*00d0*/  BRA.U !UP0, `(.L_x_0) ;  /* 0x0000000108447547 */ /* 0x000fea000b800000 */
[----:B------:R-:W-:-:S07]  /*00e0*/  IMAD.U32 R0, RZ, RZ, UR5 ;  /* 0x00000005ff007e24 */ /* 0x000fce000f8e00ff */
.L_x_2:
[----:B------:R-:W-:Y:S01]  /*00f0*/  SHF.R.U32.HI R4, RZ, 0x1, R0 ;  /* 0x00000001ff047819 */ /* 0x000fe20000011600 */
[----:B------:R-:W-:Y:S05]  /*0100*/  WARPSYNC.ALL ;  /* 0x0000000000007948 */ /* 0x000fea0003800000 */
[----:B------:R-:W-:Y:S01]  /*0110*/  BAR.SYNC.DEFER_BLOCKING 0x0 ;  /* 0x0000000000007b1d */ /* 0x000fe20000010000 */
[----:B------:R-:W-:Y:S02]  /*0120*/  ISETP.GE.U32.AND P1, PT, R7, R4, PT ;  /* 0x000000040700720c */ /* 0x000fe40003f26070 */
[----:B------:R-:W-:-:S11]  /*0130*/  ISETP.GT.U32.AND P0, PT, R0, 0x3, PT ;  /* 0x000000030000780c */ /* 0x000fd60003f04070 */
[----:B------:R-:W-:Y:S05]  /*0140*/  @P1 BRA `(.L_x_1) ;  /* 0x0000000000201947 */ /* 0x000fea0003800000 */
[----:B0-----:R-:W-:Y:S01]  /*0150*/  IMAD R2, R4, 0x4, R5 ;  /* 0x0000000404027824 */ /* 0x001fe200078e0205 */
[----:B------:R-:W-:Y:S01]  /*0160*/  LDS R0, [R5] ;  /* 0x0000000005007984 */ /* 0x000fe20000000800 */
[----:B------:R-:W-:Y:S05]  /*0170*/  WARPSYNC.ALL ;  /* 0x0000000000007948 */ /* 0x000fea0003800000 */
[----:B------:R-:W0:Y:S02]  /*0180*/  LDS R3, [R2] ;  /* 0x0000000002037984 */ /* 0x000e240000000800 */
[----:B0-----:R-:W-:-:S13]  /*0190*/  ISETP.GE.U32.AND P1, PT, R0, R3, PT ;  /* 0x000000030000720c */ /* 0x001fda0003f26070 */
[----:B------:R-:W-:-:S05]  /*01a0*/  @!P1 IMAD.IADD R0, R4, 0x1, R0 ;  /* 0x0000000104009824 */ /* 0x000fca00078e0200 */
[----:B------:R1:W-:Y:S01]  /*01b0*/  @!P1 STS [R5], R0 ;  /* 0x0000000005009388 */ /* 0x0003e20000000800 */
[----:B------:R-:W-:Y:S06]  /*01c0*/  BAR.SYNC.DEFER_BLOCKING 0x0 ;  /* 0x0000000000007b1d */ /* 0x000fec0000010000 */
.L_x_1:
[----:B-1----:R-:W-:Y:S01]  /*01d0*/  IMAD.MOV.U32 R0, RZ, RZ, R4 ;  /* 0x000000ffff007224 */ /* 0x002fe200078e0004 */
[----:B------:R-:W-:Y:S06]  /*01e0*/  @P0 BRA `(.L_x_2) ;  /* 0xfffffffc00c00947 */ /* 0x000fec000383ffff */
.L_x_0:
[----:B------:R-:W-:-:S13]  /*01f0*/  ISETP.NE.AND P0, PT, R7, RZ, PT ;  /* 0x000000ff0700720c */ /* 0x000fda0003f05270 */
[----:B------:R-:W-:Y:S05]  /*0200*/  @P0 EXIT ;  /* 0x000000000000094d */ /* 0x000fea0003800000 */
[----:B------:R-:W1:Y:S01]  /*0210*/  S2UR UR5, SR_CgaCtaId ;  /* 0x00000000000579c3 */ /* 0x000e620000008800 */
[----:B------:R-:W-:-:S07]  /*0220*/  UMOV UR4, 0x400 ;  /* 0x0000040000047882 */ /* 0x000fce0000000000 */
[----:B0-----:R-:W0:Y:S01]  /*0230*/  LDC.64 R2, c[0x0][0x388] ;  /* 0x0000e200ff027b82 */ /* 0x001e220000000a00 */
[----:B-1----:R-:W-:-:S09]  /*0240*/  ULEA UR4, UR5, UR4, 0x18 ;  /* 0x0000000405047291 */ /* 0x002fd2000f8ec0ff */
[----:B------:R-:W0:Y:S04]  /*0250*/  LDS R5, [UR4] ;  /* 0x00000004ff057984 */ /* 0x000e280008000800 */
[----:B0-----:R-:W-:Y:S01]  /*0260*/  REDG.E.MAX.STRONG.GPU desc[UR6][R2.64], R5 ;  /* 0x000000050200798e */ /* 0x001fe2000d12e106 */
[----:B------:R-:W-:Y:S05]  /*0270*/  EXIT ;  /* 0x000000000000794d */ /* 0x000fea0003800000 */
.L_x_3:
[----:B------:R-:W-:-:S00]  /*0280*/  BRA `(.L_x_3) ;  /* 0xfffffffc00fc7947 */ /* 0x000fc0000383ffff */
[----:B------:R-:W-:-:S00]  /*0290*/  NOP ;  /* 0x0000000000007918 */ /* 0x000fc00000000000 */
        /* <DEDUP_REMOVED lines=14> */
.L_x_4:


//--------------------- .nv.shared._Z8getmaxcuPjS_j --------------------------
	.section	.nv.shared._Z8getmaxcuPjS_j,"aw",@nobits
	.sectionflags	@""
	.align	16
	.zero		1024


//--------------------- .nv.shared.reserved.0     --------------------------
	.section	.nv.shared.reserved.0,"aw",@nobits
	.weak		__nv_reservedSMEM_offset_0_alias
	.size		__nv_reservedSMEM_offset_0_alias, 0, 64
	.other		__nv_reservedSMEM_offset_0_alias,@"STO_CUDA_RESERVED_SHARED STV_DEFAULT"
__nv_reservedSMEM_offset_0_alias:
	.zero		0
	.zero		64


//--------------------- .nv.constant0._Z8getmaxcuPjS_j --------------------------
	.section	.nv.constant0._Z8getmaxcuPjS_j,"a",@progbits
	.sectionflags	@""
	.align	4
.nv.constant0._Z8getmaxcuPjS_j:
	.zero		916


//--------------------- SYMBOLS --------------------------

	.type		.nv.reservedSmem.offset0,@object
	.size		.nv.reservedSmem.offset0,0x4
	.type		.nv.reservedSmem.cap,@object
	.size		.nv.reservedSmem.cap,0x4
